//
// Generated by NVIDIA NVVM Compiler
//
// Compiler Build ID: CL-36424714
// Cuda compilation tools, release 13.0, V13.0.88
// Based on NVVM 20.0.0
//

.version 9.0
.target sm_100
.address_size 64

	// .globl	_Z3addPxS_S_

.visible .entry _Z3addPxS_S_(
	.param .u64 .ptr .align 1 _Z3addPxS_S__param_0,
	.param .u64 .ptr .align 1 _Z3addPxS_S__param_1,
	.param .u64 .ptr .align 1 _Z3addPxS_S__param_2
)
{
	.reg .pred 	%p<4>;
	.reg .b32 	%r<4>;
	.reg .b64 	%rd<31>;

	ld.param.u64 	%rd14, [_Z3addPxS_S__param_0];
	ld.param.u64 	%rd15, [_Z3addPxS_S__param_1];
	ld.param.u64 	%rd12, [_Z3addPxS_S__param_2];
	cvta.to.global.u64 	%rd16, %rd15;
	cvta.to.global.u64 	%rd17, %rd14;
	mov.u32 	%r1, %ctaid.x;
	mul.wide.u32 	%rd18, %r1, 8;
	add.s64 	%rd1, %rd17, %rd18;
	add.s64 	%rd2, %rd16, %rd18;
	ld.global.u64 	%rd29, [%rd2];
	setp.eq.s64 	%p1, %rd29, 0;
	mov.b64 	%rd30, 1;
	@%p1 bra 	$L__BB0_3;
	ld.global.u64 	%rd28, [%rd1];
	mov.b64 	%rd30, 1;
$L__BB0_2:
	and.b64  	%rd20, %rd29, 1;
	setp.eq.b64 	%p2, %rd20, 1;
	selp.b64 	%rd21, %rd28, 1, %p2;
	mul.lo.s64 	%rd30, %rd21, %rd30;
	mul.lo.s64 	%rd28, %rd28, %rd28;
	shr.s64 	%rd10, %rd29, 1;
	setp.gt.u64 	%p3, %rd29, 1;
	mov.u64 	%rd29, %rd10;
	@%p3 bra 	$L__BB0_2;
$L__BB0_3:
	cvta.to.global.u64 	%rd22, %rd12;
	add.s64 	%rd24, %rd22, %rd18;
	st.global.u64 	[%rd24], %rd30;
	mov.u32 	%r2, %tid.x;
	cvt.u64.u32 	%rd25, %r2;
	st.global.u64 	[%rd1], %rd25;
	mov.u32 	%r3, %tid.y;
	cvt.u64.u32 	%rd26, %r3;
	st.global.u64 	[%rd2], %rd26;
	ret;

}


// ===== COMPILED SASS (sm_100) =====

	.target	sm_100

	.elftype	@"ET_EXEC"


//--------------------- .note.nv.tkinfo           --------------------------
	.section	.note.nv.tkinfo,"",@"SHT_NOTE"
	.sectionflags	@"SHF_NOTE_NV_TKINFO"
	.tkinfo
        /*0018*/ 	.word	0x00000002
        /*0030*/ 	.string	""
        /*0030*/ 	.string	"ptxas"
        /*0030*/ 	.string	"Cuda compilation tools, release 13.0, V13.0.88"
        /*0030*/ 	.string	"Build cuda_13.0.r13.0/compiler.36424714_0"
        /*0030*/ 	.string	"-arch sm_100 -m 64 "



//--------------------- .note.nv.cuinfo           --------------------------
	.section	.note.nv.cuinfo,"",@"SHT_NOTE"
	.sectionflags	@"SHF_NOTE_NV_CUINFO"
        /*0018*/ 	.short	0x0002
        /*001a*/ 	.short	0x0064
        /*001c*/ 	.short	0x0082
	.zero		2


//--------------------- .nv.info                  --------------------------
	.section	.nv.info,"",@"SHT_CUDA_INFO"
	.align	4


	//----- nvinfo : EIATTR_REGCOUNT
	.align		4
        /*0000*/ 	.byte	0x04, 0x2f
        /*0002*/ 	.short	(.L_1 - .L_0)
	.align		4
.L_0:
        /*0004*/ 	.word	index@(_Z3addPxS_S_)
        /*0008*/ 	.word	0x00000018


	//----- nvinfo : EIATTR_FRAME_SIZE
	.align		4
.L_1:
        /*000c*/ 	.byte	0x04, 0x11
        /*000e*/ 	.short	(.L_3 - .L_2)
	.align		4
.L_2:
        /*0010*/ 	.word	index@(_Z3addPxS_S_)
        /*0014*/ 	.word	0x00000000


	//----- nvinfo : EIATTR_MIN_STACK_SIZE
	.align		4
.L_3:
        /*0018*/ 	.byte	0x04, 0x12
        /*001a*/ 	.short	(.L_5 - .L_4)
	.align		4
.L_4:
        /*001c*/ 	.word	index@(_Z3addPxS_S_)
        /*0020*/ 	.word	0x00000000
.L_5:


//--------------------- .nv.compat                --------------------------
	.section	.nv.compat,"",@"SHT_CUDA_COMPAT_INFO"
	.align	4
        /*0000*/ 	.byte	0x02, 0x09, 0x00, 0x00, 0x02, 0x02, 0x01, 0x00, 0x02, 0x05, 0x05, 0x00, 0x03, 0x07, 0x01, 0x01
        /*0010*/ 	.byte	0x02, 0x03, 0x00, 0x00, 0x02, 0x06, 0x01, 0x00, 0x04, 0x0b, 0x08, 0x00, 0x09, 0x00, 0x00, 0x00
        /*0020*/ 	.byte	0x00, 0x00, 0x00, 0x00


//--------------------- .nv.info._Z3addPxS_S_     --------------------------
	.section	.nv.info._Z3addPxS_S_,"",@"SHT_CUDA_INFO"
	.sectionflags	@""
	.align	4


	//----- nvinfo : EIATTR_CUDA_API_VERSION
	.align		4
        /*0000*/ 	.byte	0x04, 0x37
        /*0002*/ 	.short	(.L_7 - .L_6)
.L_6:
        /*0004*/ 	.word	0x00000082


	//----- nvinfo : EIATTR_KPARAM_INFO
	.align		4
.L_7:
        /*0008*/ 	.byte	0x04, 0x17
        /*000a*/ 	.short	(.L_9 - .L_8)
.L_8:
        /*000c*/ 	.word	0x00000000
        /*0010*/ 	.short	0x0002
        /*0012*/ 	.short	0x0010
        /*0014*/ 	.byte	0x00, 0xf5, 0x21, 0x00


	//----- nvinfo : EIATTR_KPARAM_INFO
	.align		4
.L_9:
        /*0018*/ 	.byte	0x04, 0x17
        /*001a*/ 	.short	(.L_11 - .L_10)
.L_10:
        /*001c*/ 	.word	0x00000000
        /*0020*/ 	.short	0x0001
        /*0022*/ 	.short	0x0008
        /*0024*/ 	.byte	0x00, 0xf5, 0x21, 0x00


	//----- nvinfo : EIATTR_KPARAM_INFO
	.align		4
.L_11:
        /*0028*/ 	.byte	0x04, 0x17
        /*002a*/ 	.short	(.L_13 - .L_12)
.L_12:
        /*002c*/ 	.word	0x00000000
        /*0030*/ 	.short	0x0000
        /*0032*/ 	.short	0x0000
        /*0034*/ 	.byte	0x00, 0xf5, 0x21, 0x00


	//----- nvinfo : EIATTR_SPARSE_MMA_MASK
	.align		4
.L_13:
        /*0038*/ 	.byte	0x03, 0x50
        /*003a*/ 	.short	0x0000


	//----- nvinfo : EIATTR_MAXREG_COUNT
	.align		4
        /*003c*/ 	.byte	0x03, 0x1b
        /*003e*/ 	.short	0x00ff


	//----- nvinfo : EIATTR_MERCURY_ISA_VERSION
	.align		4
        /*0040*/ 	.byte	0x03, 0x5f
        /*0042*/ 	.short	0x0101


	//----- nvinfo : EIATTR_VRC_CTA_INIT_COUNT
	.align		4
        /*0044*/ 	.byte	0x02, 0x4a
	.zero		1
	.zero		1


	//----- nvinfo : EIATTR_EXIT_INSTR_OFFSETS
	.align		4
        /*0048*/ 	.byte	0x04, 0x1c
        /*004a*/ 	.short	(.L_15 - .L_14)


	//   ....[0]....
.L_14:
        /*004c*/ 	.word	0x000002f0


	//----- nvinfo : EIATTR_CBANK_PARAM_SIZE
	.align		4
.L_15:
        /*0050*/ 	.byte	0x03, 0x19
        /*0052*/ 	.short	0x0018


	//----- nvinfo : EIATTR_PARAM_CBANK
	.align		4
        /*0054*/ 	.byte	0x04, 0x0a
        /*0056*/ 	.short	(.L_17 - .L_16)
	.align		4
.L_16:
        /*0058*/ 	.word	index@(.nv.constant0._Z3addPxS_S_)
        /*005c*/ 	.short	0x0380
        /*005e*/ 	.short	0x0018


	//----- nvinfo : EIATTR_SW_WAR
	.align		4
.L_17:
        /*0060*/ 	.byte	0x04, 0x36
        /*0062*/ 	.short	(.L_19 - .L_18)
.L_18:
        /*0064*/ 	.word	0x00000008
.L_19:


//--------------------- .nv.callgraph             --------------------------
	.section	.nv.callgraph,"",@"SHT_CUDA_CALLGRAPH"
	.align	4
	.sectionentsize	8
	.align		4
        /*0000*/ 	.word	0x00000000
	.align		4
        /*0004*/ 	.word	0xffffffff
	.align		4
        /*0008*/ 	.word	0x00000000
	.align		4
        /*000c*/ 	.word	0xfffffffe
	.align		4
        /*0010*/ 	.word	0x00000000
	.align		4
        /*0014*/ 	.word	0xfffffffd
	.align		4
        /*0018*/ 	.word	0x00000000
	.align		4
        /*001c*/ 	.word	0xfffffffc


//--------------------- .text._Z3addPxS_S_        --------------------------
	.section	.text._Z3addPxS_S_,"ax",@progbits
	.align	128
        .global         _Z3addPxS_S_
        .type           _Z3addPxS_S_,@function
        .size           _Z3addPxS_S_,(.L_x_3 - _Z3addPxS_S_)
        .other          _Z3addPxS_S_,@"STO_CUDA_ENTRY STV_DEFAULT"
_Z3addPxS_S_:
.text._Z3addPxS_S_:
[----:B------:R-:W-:Y:S01]  /*0000*/  LDC R1, c[0x0][0x37c] ;  /* 0x0000df00ff017b82 */ /* 0x000fe20000000800 */
[----:B------:R-:W0:Y:S07]  /*0010*/  S2R R5, SR_CTAID.X ;  /* 0x0000000000057919 */ /* 0x000e2e0000002500 */
[----:B------:R-:W0:Y:S01]  /*0020*/  LDC.64 R2, c[0x0][0x388] ;  /* 0x0000e200ff027b82 */ /* 0x000e220000000a00 */
[----:B------:R-:W1:Y:S01]  /*0030*/  LDCU.64 UR4, c[0x0][0x358] ;  /* 0x00006b00ff0477ac */ /* 0x000e620008000a00 */
[----:B------:R-:W2:Y:S06]  /*0040*/  S2R R4, SR_TID.X ;  /* 0x0000000000047919 */ /* 0x000eac0000002100 */
[----:B------:R-:W3:Y:S01]  /*0050*/  LDC.64 R8, c[0x0][0x380] ;  /* 0x0000e000ff087b82 */ /* 0x000ee20000000a00 */
[----:B------:R-:W4:Y:S07]  /*0060*/  S2R R6, SR_TID.Y ;  /* 0x0000000000067919 */ /* 0x000f2e0000002200 */
[----:B------:R-:W5:Y:S01]  /*0070*/  LDC.64 R10, c[0x0][0x390] ;  /* 0x0000e400ff0a7b82 */ /* 0x000f620000000a00 */
[----:B0-----:R-:W-:-:S05]  /*0080*/  IMAD.WIDE.U32 R2, R5, 0x8, R2 ;  /* 0x0000000805027825 */ /* 0x001fca00078e0002 */
[----:B-1----:R-:W2:Y:S01]  /*0090*/  LDG.E.64 R18, desc[UR4][R2.64] ;  /* 0x0000000402127981 */ /* 0x002ea2000c1e1b00 */
[----:B---3--:R-:W-:-:S04]  /*00a0*/  IMAD.WIDE.U32 R8, R5, 0x8, R8 ;  /* 0x0000000805087825 */ /* 0x008fc800078e0008 */
[----:B-----5:R-:W-:-:S04]  /*00b0*/  IMAD.WIDE.U32 R10, R5, 0x8, R10 ;  /* 0x00000008050a7825 */ /* 0x020fc800078e000a */
[----:B------:R-:W-:Y:S02]  /*00c0*/  IMAD.MOV.U32 R14, RZ, RZ, 0x1 ;  /* 0x00000001ff0e7424 */ /* 0x000fe400078e00ff */
[----:B------:R-:W-:Y:S01]  /*00d0*/  IMAD.MOV.U32 R17, RZ, RZ, RZ ;  /* 0x000000ffff117224 */ /* 0x000fe200078e00ff */
[----:B--2---:R-:W-:-:S04]  /*00e0*/  ISETP.NE.U32.AND P0, PT, R18, RZ, PT ;  /* 0x000000ff1200720c */ /* 0x004fc80003f05070 */
[----:B------:R-:W-:-:S13]  /*00f0*/  ISETP.NE.AND.EX P0, PT, R19, RZ, PT, P0 ;  /* 0x000000ff1300720c */ /* 0x000fda0003f05300 */
[----:B----4-:R-:W-:Y:S05]  /*0100*/  @!P0 BRA `(.L_x_0) ;  /* 0x0000000000608947 */ /* 0x010fea0003800000 */
[----:B------:R0:W5:Y:S01]  /*0110*/  LDG.E.64 R12, desc[UR4][R8.64] ;  /* 0x00000004080c7981 */ /* 0x000162000c1e1b00 */
[----:B------:R-:W-:Y:S01]  /*0120*/  HFMA2 R17, -RZ, RZ, 0, 0 ;  /* 0x00000000ff117431 */ /* 0x000fe200000001ff */
[----:B------:R-:W-:Y:S01]  /*0130*/  MOV R16, R18 ;  /* 0x0000001200107202 */ /* 0x000fe20000000f00 */
[----:B------:R-:W-:-:S07]  /*0140*/  IMAD.MOV.U32 R14, RZ, RZ, 0x1 ;  /* 0x00000001ff0e7424 */ /* 0x000fce00078e00ff */
.L_x_1:
[----:B------:R-:W-:Y:S01]  /*0150*/  LOP3.LUT R0, R16, 0x1, RZ, 0xc0, !PT ;  /* 0x0000000110007812 */ /* 0x000fe200078ec0ff */
[----:B-----5:R-:W-:-:S03]  /*0160*/  IMAD R20, R13, R12, RZ ;  /* 0x0000000c0d147224 */ /* 0x020fc600078e02ff */
[----:B------:R-:W-:Y:S01]  /*0170*/  ISETP.NE.U32.AND P0, PT, R0, 0x1, PT ;  /* 0x000000010000780c */ /* 0x000fe20003f05070 */
[----:B------:R-:W-:-:S03]  /*0180*/  IMAD R21, R12, R13, R20 ;  /* 0x0000000d0c157224 */ /* 0x000fc600078e0214 */
[----:B------:R-:W-:-:S04]  /*0190*/  ISETP.NE.U32.AND.EX P0, PT, RZ, RZ, PT, P0 ;  /* 0x000000ffff00720c */ /* 0x000fc80003f05100 */
[----:B------:R-:W-:Y:S02]  /*01a0*/  SEL R15, R13, RZ, !P0 ;  /* 0x000000ff0d0f7207 */ /* 0x000fe40004000000 */
[C---:B------:R-:W-:Y:S01]  /*01b0*/  SEL R0, R12.reuse, 0x1, !P0 ;  /* 0x000000010c007807 */ /* 0x040fe20004000000 */
[----:B------:R-:W-:Y:S01]  /*01c0*/  IMAD.WIDE.U32 R12, R12, R12, RZ ;  /* 0x0000000c0c0c7225 */ /* 0x000fe200078e00ff */
[----:B------:R-:W-:-:S03]  /*01d0*/  ISETP.GT.U32.AND P0, PT, R16, 0x1, PT ;  /* 0x000000011000780c */ /* 0x000fc60003f04070 */
[-C--:B------:R-:W-:Y:S01]  /*01e0*/  IMAD R18, R15, R14.reuse, RZ ;  /* 0x0000000e0f127224 */ /* 0x080fe200078e02ff */
[----:B------:R-:W-:Y:S01]  /*01f0*/  ISETP.GT.U32.AND.EX P0, PT, R19, RZ, PT, P0 ;  /* 0x000000ff1300720c */ /* 0x000fe20003f04100 */
[----:B------:R-:W-:Y:S01]  /*0200*/  IMAD.WIDE.U32 R14, R0, R14, RZ ;  /* 0x0000000e000e7225 */ /* 0x000fe200078e00ff */
[----:B------:R-:W-:-:S03]  /*0210*/  IADD3 R13, PT, PT, R13, R21, RZ ;  /* 0x000000150d0d7210 */ /* 0x000fc60007ffe0ff */
[----:B------:R-:W-:Y:S01]  /*0220*/  IMAD R17, R17, R0, R18 ;  /* 0x0000000011117224 */ /* 0x000fe200078e0212 */
[----:B------:R-:W-:-:S03]  /*0230*/  SHF.R.S64 R0, R16, 0x1, R19 ;  /* 0x0000000110007819 */ /* 0x000fc60000001013 */
[----:B------:R-:W-:Y:S01]  /*0240*/  IMAD.IADD R17, R15, 0x1, R17 ;  /* 0x000000010f117824 */ /* 0x000fe200078e0211 */
[----:B------:R-:W-:Y:S01]  /*0250*/  SHF.R.S32.HI R15, RZ, 0x1, R19 ;  /* 0x00000001ff0f7819 */ /* 0x000fe20000011413 */
[----:B------:R-:W-:-:S03]  /*0260*/  IMAD.MOV.U32 R16, RZ, RZ, R0 ;  /* 0x000000ffff107224 */ /* 0x000fc600078e0000 */
[----:B------:R-:W-:Y:S01]  /*0270*/  MOV R19, R15 ;  /* 0x0000000f00137202 */ /* 0x000fe20000000f00 */
[----:B------:R-:W-:Y:S06]  /*0280*/  @P0 BRA `(.L_x_1) ;  /* 0xfffffffc00b00947 */ /* 0x000fec000383ffff */
.L_x_0:
[----:B------:R-:W-:Y:S01]  /*0290*/  IMAD.MOV.U32 R15, RZ, RZ, R17 ;  /* 0x000000ffff0f7224 */ /* 0x000fe200078e0011 */
[----:B------:R-:W-:Y:S01]  /*02a0*/  MOV R7, RZ ;  /* 0x000000ff00077202 */ /* 0x000fe20000000f00 */
[----:B------:R-:W-:-:S03]  /*02b0*/  IMAD.MOV.U32 R5, RZ, RZ, RZ ;  /* 0x000000ffff057224 */ /* 0x000fc600078e00ff */
[----:B------:R-:W-:Y:S04]  /*02c0*/  STG.E.64 desc[UR4][R10.64], R14 ;  /* 0x0000000e0a007986 */ /* 0x000fe8000c101b04 */
[----:B------:R-:W-:Y:S04]  /*02d0*/  STG.E.64 desc[UR4][R8.64], R4 ;  /* 0x0000000408007986 */ /* 0x000fe8000c101b04 */
[----:B------:R-:W-:Y:S01]  /*02e0*/  STG.E.64 desc[UR4][R2.64], R6 ;  /* 0x0000000602007986 */ /* 0x000fe2000c101b04 */
[----:B------:R-:W-:Y:S05]  /*02f0*/  EXIT ;  /* 0x000000000000794d */ /* 0x000fea0003800000 */
.L_x_2:
[----:B------:R-:W-:-:S00]  /*0300*/  BRA `(.L_x_2) ;  /* 0xfffffffc00fc7947 */ /* 0x000fc0000383ffff */
[----:B------:R-:W-:-:S00]  /*0310*/  NOP ;  /* 0x0000000000007918 */ /* 0x000fc00000000000 */
        /* <DEDUP_REMOVED lines=14> */
.L_x_3:


//--------------------- .nv.shared.reserved.0     --------------------------
	.section	.nv.shared.reserved.0,"aw",@nobits
	.weak		__nv_reservedSMEM_offset_0_alias
	.size		__nv_reservedSMEM_offset_0_alias, 0, 64
	.other		__nv_reservedSMEM_offset_0_alias,@"STO_CUDA_RESERVED_SHARED STV_DEFAULT"
__nv_reservedSMEM_offset_0_alias:
	.zero		0
	.zero		64


//--------------------- .nv.constant0._Z3addPxS_S_ --------------------------
	.section	.nv.constant0._Z3addPxS_S_,"a",@progbits
	.sectionflags	@""
	.align	4
.nv.constant0._Z3addPxS_S_:
	.zero		920


//--------------------- SYMBOLS --------------------------

	.type		.nv.reservedSmem.offset0,@object
	.size		.nv.reservedSmem.offset0,0x4
